//
// Generated by NVIDIA NVVM Compiler
//
// Compiler Build ID: CL-36424714
// Cuda compilation tools, release 13.0, V13.0.88
// Based on NVVM 20.0.0
//

.version 9.0
.target sm_100
.address_size 64

	// .globl	_Z13matMultKernelPfS_S_iii

.visible .entry _Z13matMultKernelPfS_S_iii(
	.param .u64 .ptr .align 1 _Z13matMultKernelPfS_S_iii_param_0,
	.param .u64 .ptr .align 1 _Z13matMultKernelPfS_S_iii_param_1,
	.param .u64 .ptr .align 1 _Z13matMultKernelPfS_S_iii_param_2,
	.param .u32 _Z13matMultKernelPfS_S_iii_param_3,
	.param .u32 _Z13matMultKernelPfS_S_iii_param_4,
	.param .u32 _Z13matMultKernelPfS_S_iii_param_5
)
{
	.reg .pred 	%p<13>;
	.reg .b32 	%r<41>;
	.reg .b32 	%f<68>;
	.reg .b64 	%rd<53>;

	ld.param.u64 	%rd7, [_Z13matMultKernelPfS_S_iii_param_0];
	ld.param.u64 	%rd8, [_Z13matMultKernelPfS_S_iii_param_1];
	ld.param.u64 	%rd6, [_Z13matMultKernelPfS_S_iii_param_2];
	ld.param.u32 	%r20, [_Z13matMultKernelPfS_S_iii_param_3];
	ld.param.u32 	%r18, [_Z13matMultKernelPfS_S_iii_param_4];
	ld.param.u32 	%r19, [_Z13matMultKernelPfS_S_iii_param_5];
	cvta.to.global.u64 	%rd1, %rd8;
	cvta.to.global.u64 	%rd2, %rd7;
	mov.u32 	%r21, %ctaid.y;
	mov.u32 	%r22, %ntid.y;
	mov.u32 	%r23, %tid.y;
	mad.lo.s32 	%r1, %r21, %r22, %r23;
	mov.u32 	%r24, %ctaid.x;
	mov.u32 	%r25, %ntid.x;
	mov.u32 	%r26, %tid.x;
	mad.lo.s32 	%r2, %r24, %r25, %r26;
	setp.ge.s32 	%p1, %r1, %r20;
	setp.ge.s32 	%p2, %r2, %r19;
	or.pred  	%p3, %p1, %p2;
	@%p3 bra 	$L__BB0_14;
	setp.lt.s32 	%p4, %r18, 1;
	mov.f32 	%f67, 0f00000000;
	@%p4 bra 	$L__BB0_13;
	mul.lo.s32 	%r3, %r18, %r1;
	and.b32  	%r4, %r18, 7;
	setp.lt.u32 	%p5, %r18, 8;
	mov.f32 	%f67, 0f00000000;
	mov.b32 	%r39, 0;
	@%p5 bra 	$L__BB0_5;
	and.b32  	%r39, %r18, 2147483640;
	neg.s32 	%r37, %r39;
	shl.b32 	%r7, %r19, 3;
	mul.wide.u32 	%rd9, %r3, 4;
	add.s64 	%rd10, %rd9, %rd2;
	add.s64 	%rd52, %rd10, 16;
	mov.f32 	%f67, 0f00000000;
	mul.wide.s32 	%rd13, %r19, 4;
	mov.u32 	%r36, %r2;
$L__BB0_4:
	.pragma "nounroll";
	ld.global.f32 	%f17, [%rd52+-16];
	mul.wide.s32 	%rd11, %r36, 4;
	add.s64 	%rd12, %rd1, %rd11;
	ld.global.f32 	%f18, [%rd12];
	fma.rn.f32 	%f19, %f17, %f18, %f67;
	ld.global.f32 	%f20, [%rd52+-12];
	add.s64 	%rd14, %rd12, %rd13;
	ld.global.f32 	%f21, [%rd14];
	fma.rn.f32 	%f22, %f20, %f21, %f19;
	ld.global.f32 	%f23, [%rd52+-8];
	add.s64 	%rd15, %rd14, %rd13;
	ld.global.f32 	%f24, [%rd15];
	fma.rn.f32 	%f25, %f23, %f24, %f22;
	ld.global.f32 	%f26, [%rd52+-4];
	add.s64 	%rd16, %rd15, %rd13;
	ld.global.f32 	%f27, [%rd16];
	fma.rn.f32 	%f28, %f26, %f27, %f25;
	ld.global.f32 	%f29, [%rd52];
	add.s64 	%rd17, %rd16, %rd13;
	ld.global.f32 	%f30, [%rd17];
	fma.rn.f32 	%f31, %f29, %f30, %f28;
	ld.global.f32 	%f32, [%rd52+4];
	add.s64 	%rd18, %rd17, %rd13;
	ld.global.f32 	%f33, [%rd18];
	fma.rn.f32 	%f34, %f32, %f33, %f31;
	ld.global.f32 	%f35, [%rd52+8];
	add.s64 	%rd19, %rd18, %rd13;
	ld.global.f32 	%f36, [%rd19];
	fma.rn.f32 	%f37, %f35, %f36, %f34;
	ld.global.f32 	%f38, [%rd52+12];
	add.s64 	%rd20, %rd19, %rd13;
	ld.global.f32 	%f39, [%rd20];
	fma.rn.f32 	%f67, %f38, %f39, %f37;
	add.s32 	%r37, %r37, 8;
	add.s32 	%r36, %r36, %r7;
	add.s64 	%rd52, %rd52, 32;
	setp.ne.s32 	%p6, %r37, 0;
	@%p6 bra 	$L__BB0_4;
$L__BB0_5:
	setp.eq.s32 	%p7, %r4, 0;
	@%p7 bra 	$L__BB0_13;
	and.b32  	%r13, %r18, 3;
	setp.lt.u32 	%p8, %r4, 4;
	@%p8 bra 	$L__BB0_8;
	add.s32 	%r28, %r39, %r3;
	mul.wide.u32 	%rd21, %r28, 4;
	add.s64 	%rd22, %rd2, %rd21;
	ld.global.f32 	%f41, [%rd22];
	mad.lo.s32 	%r29, %r39, %r19, %r2;
	mul.wide.s32 	%rd23, %r29, 4;
	add.s64 	%rd24, %rd1, %rd23;
	ld.global.f32 	%f42, [%rd24];
	fma.rn.f32 	%f43, %f41, %f42, %f67;
	cvt.u64.u32 	%rd25, %r3;
	cvt.u64.u32 	%rd26, %r39;
	add.s64 	%rd27, %rd26, %rd25;
	shl.b64 	%rd28, %rd27, 2;
	add.s64 	%rd29, %rd2, %rd28;
	ld.global.f32 	%f44, [%rd29+4];
	mul.wide.s32 	%rd30, %r19, 4;
	add.s64 	%rd31, %rd24, %rd30;
	ld.global.f32 	%f45, [%rd31];
	fma.rn.f32 	%f46, %f44, %f45, %f43;
	ld.global.f32 	%f47, [%rd29+8];
	add.s64 	%rd32, %rd31, %rd30;
	ld.global.f32 	%f48, [%rd32];
	fma.rn.f32 	%f49, %f47, %f48, %f46;
	ld.global.f32 	%f50, [%rd29+12];
	add.s64 	%rd33, %rd32, %rd30;
	ld.global.f32 	%f51, [%rd33];
	fma.rn.f32 	%f67, %f50, %f51, %f49;
	add.s32 	%r39, %r39, 4;
$L__BB0_8:
	setp.eq.s32 	%p9, %r13, 0;
	@%p9 bra 	$L__BB0_13;
	setp.eq.s32 	%p10, %r13, 1;
	@%p10 bra 	$L__BB0_11;
	add.s32 	%r30, %r39, %r3;
	mul.wide.u32 	%rd34, %r30, 4;
	add.s64 	%rd35, %rd2, %rd34;
	ld.global.f32 	%f53, [%rd35];
	mad.lo.s32 	%r31, %r39, %r19, %r2;
	mul.wide.s32 	%rd36, %r31, 4;
	add.s64 	%rd37, %rd1, %rd36;
	ld.global.f32 	%f54, [%rd37];
	fma.rn.f32 	%f55, %f53, %f54, %f67;
	cvt.u64.u32 	%rd38, %r3;
	cvt.u64.u32 	%rd39, %r39;
	add.s64 	%rd40, %rd39, %rd38;
	shl.b64 	%rd41, %rd40, 2;
	add.s64 	%rd42, %rd2, %rd41;
	ld.global.f32 	%f56, [%rd42+4];
	mul.wide.s32 	%rd43, %r19, 4;
	add.s64 	%rd44, %rd37, %rd43;
	ld.global.f32 	%f57, [%rd44];
	fma.rn.f32 	%f67, %f56, %f57, %f55;
	add.s32 	%r39, %r39, 2;
$L__BB0_11:
	and.b32  	%r32, %r18, 1;
	setp.eq.b32 	%p11, %r32, 1;
	not.pred 	%p12, %p11;
	@%p12 bra 	$L__BB0_13;
	add.s32 	%r33, %r39, %r3;
	mul.wide.u32 	%rd45, %r33, 4;
	add.s64 	%rd46, %rd2, %rd45;
	ld.global.f32 	%f58, [%rd46];
	mad.lo.s32 	%r34, %r39, %r19, %r2;
	mul.wide.s32 	%rd47, %r34, 4;
	add.s64 	%rd48, %rd1, %rd47;
	ld.global.f32 	%f59, [%rd48];
	fma.rn.f32 	%f67, %f58, %f59, %f67;
$L__BB0_13:
	mad.lo.s32 	%r35, %r19, %r1, %r2;
	cvta.to.global.u64 	%rd49, %rd6;
	mul.wide.s32 	%rd50, %r35, 4;
	add.s64 	%rd51, %rd49, %rd50;
	st.global.f32 	[%rd51], %f67;
$L__BB0_14:
	ret;

}


// ===== COMPILED SASS (sm_100) =====

	.target	sm_100

	.elftype	@"ET_EXEC"


//--------------------- .note.nv.tkinfo           --------------------------
	.section	.note.nv.tkinfo,"",@"SHT_NOTE"
	.sectionflags	@"SHF_NOTE_NV_TKINFO"
	.tkinfo
        /*0018*/ 	.word	0x00000002
        /*0030*/ 	.string	""
        /*0030*/ 	.string	"ptxas"
        /*0030*/ 	.string	"Cuda compilation tools, release 13.0, V13.0.88"
        /*0030*/ 	.string	"Build cuda_13.0.r13.0/compiler.36424714_0"
        /*0030*/ 	.string	"-arch sm_100 -m 64 "



//--------------------- .note.nv.cuinfo           --------------------------
	.section	.note.nv.cuinfo,"",@"SHT_NOTE"
	.sectionflags	@"SHF_NOTE_NV_CUINFO"
        /*0018*/ 	.short	0x0002
        /*001a*/ 	.short	0x0064
        /*001c*/ 	.short	0x0082
	.zero		2


//--------------------- .nv.info                  --------------------------
	.section	.nv.info,"",@"SHT_CUDA_INFO"
	.align	4


	//----- nvinfo : EIATTR_REGCOUNT
	.align		4
        /*0000*/ 	.byte	0x04, 0x2f
        /*0002*/ 	.short	(.L_1 - .L_0)
	.align		4
.L_0:
        /*0004*/ 	.word	index@(_Z13matMultKernelPfS_S_iii)
        /*0008*/ 	.word	0x00000020


	//----- nvinfo : EIATTR_FRAME_SIZE
	.align		4
.L_1:
        /*000c*/ 	.byte	0x04, 0x11
        /*000e*/ 	.short	(.L_3 - .L_2)
	.align		4
.L_2:
        /*0010*/ 	.word	index@(_Z13matMultKernelPfS_S_iii)
        /*0014*/ 	.word	0x00000000


	//----- nvinfo : EIATTR_MIN_STACK_SIZE
	.align		4
.L_3:
        /*0018*/ 	.byte	0x04, 0x12
        /*001a*/ 	.short	(.L_5 - .L_4)
	.align		4
.L_4:
        /*001c*/ 	.word	index@(_Z13matMultKernelPfS_S_iii)
        /*0020*/ 	.word	0x00000000
.L_5:


//--------------------- .nv.compat                --------------------------
	.section	.nv.compat,"",@"SHT_CUDA_COMPAT_INFO"
	.align	4
        /*0000*/ 	.byte	0x02, 0x09, 0x00, 0x00, 0x02, 0x02, 0x01, 0x00, 0x02, 0x05, 0x05, 0x00, 0x03, 0x07, 0x01, 0x01
        /*0010*/ 	.byte	0x02, 0x03, 0x00, 0x00, 0x02, 0x06, 0x01, 0x00, 0x04, 0x0b, 0x08, 0x00, 0x09, 0x00, 0x00, 0x00
        /*0020*/ 	.byte	0x00, 0x00, 0x00, 0x00


//--------------------- .nv.info._Z13matMultKernelPfS_S_iii --------------------------
	.section	.nv.info._Z13matMultKernelPfS_S_iii,"",@"SHT_CUDA_INFO"
	.sectionflags	@""
	.align	4


	//----- nvinfo : EIATTR_CUDA_API_VERSION
	.align		4
        /*0000*/ 	.byte	0x04, 0x37
        /*0002*/ 	.short	(.L_7 - .L_6)
.L_6:
        /*0004*/ 	.word	0x00000082


	//----- nvinfo : EIATTR_KPARAM_INFO
	.align		4
.L_7:
        /*0008*/ 	.byte	0x04, 0x17
        /*000a*/ 	.short	(.L_9 - .L_8)
.L_8:
        /*000c*/ 	.word	0x00000000
        /*0010*/ 	.short	0x0005
        /*0012*/ 	.short	0x0020
        /*0014*/ 	.byte	0x00, 0xf0, 0x11, 0x00


	//----- nvinfo : EIATTR_KPARAM_INFO
	.align		4
.L_9:
        /*0018*/ 	.byte	0x04, 0x17
        /*001a*/ 	.short	(.L_11 - .L_10)
.L_10:
        /*001c*/ 	.word	0x00000000
        /*0020*/ 	.short	0x0004
        /*0022*/ 	.short	0x001c
        /*0024*/ 	.byte	0x00, 0xf0, 0x11, 0x00


	//----- nvinfo : EIATTR_KPARAM_INFO
	.align		4
.L_11:
        /*0028*/ 	.byte	0x04, 0x17
        /*002a*/ 	.short	(.L_13 - .L_12)
.L_12:
        /*002c*/ 	.word	0x00000000
        /*0030*/ 	.short	0x0003
        /*0032*/ 	.short	0x0018
        /*0034*/ 	.byte	0x00, 0xf0, 0x11, 0x00


	//----- nvinfo : EIATTR_KPARAM_INFO
	.align		4
.L_13:
        /*0038*/ 	.byte	0x04, 0x17
        /*003a*/ 	.short	(.L_15 - .L_14)
.L_14:
        /*003c*/ 	.word	0x00000000
        /*0040*/ 	.short	0x0002
        /*0042*/ 	.short	0x0010
        /*0044*/ 	.byte	0x00, 0xf5, 0x21, 0x00


	//----- nvinfo : EIATTR_KPARAM_INFO
	.align		4
.L_15:
        /*0048*/ 	.byte	0x04, 0x17
        /*004a*/ 	.short	(.L_17 - .L_16)
.L_16:
        /*004c*/ 	.word	0x00000000
        /*0050*/ 	.short	0x0001
        /*0052*/ 	.short	0x0008
        /*0054*/ 	.byte	0x00, 0xf5, 0x21, 0x00


	//----- nvinfo : EIATTR_KPARAM_INFO
	.align		4
.L_17:
        /*0058*/ 	.byte	0x04, 0x17
        /*005a*/ 	.short	(.L_19 - .L_18)
.L_18:
        /*005c*/ 	.word	0x00000000
        /*0060*/ 	.short	0x0000
        /*0062*/ 	.short	0x0000
        /*0064*/ 	.byte	0x00, 0xf5, 0x21, 0x00


	//----- nvinfo : EIATTR_SPARSE_MMA_MASK
	.align		4
.L_19:
        /*0068*/ 	.byte	0x03, 0x50
        /*006a*/ 	.short	0x0000


	//----- nvinfo : EIATTR_MAXREG_COUNT
	.align		4
        /*006c*/ 	.byte	0x03, 0x1b
        /*006e*/ 	.short	0x00ff


	//----- nvinfo : EIATTR_MERCURY_ISA_VERSION
	.align		4
        /*0070*/ 	.byte	0x03, 0x5f
        /*0072*/ 	.short	0x0101


	//----- nvinfo : EIATTR_VRC_CTA_INIT_COUNT
	.align		4
        /*0074*/ 	.byte	0x02, 0x4a
	.zero		1
	.zero		1


	//----- nvinfo : EIATTR_EXIT_INSTR_OFFSETS
	.align		4
        /*0078*/ 	.byte	0x04, 0x1c
        /*007a*/ 	.short	(.L_21 - .L_20)


	//   ....[0]....
.L_20:
        /*007c*/ 	.word	0x000000d0


	//   ....[1]....
        /*0080*/ 	.word	0x000008f0


	//----- nvinfo : EIATTR_CBANK_PARAM_SIZE
	.align		4
.L_21:
        /*0084*/ 	.byte	0x03, 0x19
        /*0086*/ 	.short	0x0024


	//----- nvinfo : EIATTR_PARAM_CBANK
	.align		4
        /*0088*/ 	.byte	0x04, 0x0a
        /*008a*/ 	.short	(.L_23 - .L_22)
	.align		4
.L_22:
        /*008c*/ 	.word	index@(.nv.constant0._Z13matMultKernelPfS_S_iii)
        /*0090*/ 	.short	0x0380
        /*0092*/ 	.short	0x0024


	//----- nvinfo : EIATTR_SW_WAR
	.align		4
.L_23:
        /*0094*/ 	.byte	0x04, 0x36
        /*0096*/ 	.short	(.L_25 - .L_24)
.L_24:
        /*0098*/ 	.word	0x00000008
.L_25:


//--------------------- .nv.callgraph             --------------------------
	.section	.nv.callgraph,"",@"SHT_CUDA_CALLGRAPH"
	.align	4
	.sectionentsize	8
	.align		4
        /*0000*/ 	.word	0x00000000
	.align		4
        /*0004*/ 	.word	0xffffffff
	.align		4
        /*0008*/ 	.word	0x00000000
	.align		4
        /*000c*/ 	.word	0xfffffffe
	.align		4
        /*0010*/ 	.word	0x00000000
	.align		4
        /*0014*/ 	.word	0xfffffffd
	.align		4
        /*0018*/ 	.word	0x00000000
	.align		4
        /*001c*/ 	.word	0xfffffffc


//--------------------- .text._Z13matMultKernelPfS_S_iii --------------------------
	.section	.text._Z13matMultKernelPfS_S_iii,"ax",@progbits
	.align	128
        .global         _Z13matMultKernelPfS_S_iii
        .type           _Z13matMultKernelPfS_S_iii,@function
        .size           _Z13matMultKernelPfS_S_iii,(.L_x_5 - _Z13matMultKernelPfS_S_iii)
        .other          _Z13matMultKernelPfS_S_iii,@"STO_CUDA_ENTRY STV_DEFAULT"
_Z13matMultKernelPfS_S_iii:
.text._Z13matMultKernelPfS_S_iii:
[----:B------:R-:W-:Y:S01]  /*0000*/  LDC R1, c[0x0][0x37c] ;  /* 0x0000df00ff017b82 */ /* 0x000fe20000000800 */
[----:B------:R-:W0:Y:S07]  /*0010*/  S2R R5, SR_TID.X ;  /* 0x0000000000057919 */ /* 0x000e2e0000002100 */
[----:B------:R-:W1:Y:S01]  /*0020*/  LDC R16, c[0x0][0x364] ;  /* 0x0000d900ff107b82 */ /* 0x000e620000000800 */
[----:B------:R-:W2:Y:S01]  /*0030*/  LDCU UR6, c[0x0][0x398] ;  /* 0x00007300ff0677ac */ /* 0x000ea20008000800 */
[----:B------:R-:W1:Y:S06]  /*0040*/  S2R R3, SR_TID.Y ;  /* 0x0000000000037919 */ /* 0x000e6c0000002200 */
[----:B------:R-:W0:Y:S08]  /*0050*/  S2UR UR5, SR_CTAID.X ;  /* 0x00000000000579c3 */ /* 0x000e300000002500 */
[----:B------:R-:W0:Y:S08]  /*0060*/  LDC R0, c[0x0][0x360] ;  /* 0x0000d800ff007b82 */ /* 0x000e300000000800 */
[----:B------:R-:W1:Y:S08]  /*0070*/  S2UR UR4, SR_CTAID.Y ;  /* 0x00000000000479c3 */ /* 0x000e700000002600 */
[----:B------:R-:W3:Y:S01]  /*0080*/  LDC R17, c[0x0][0x3a0] ;  /* 0x0000e800ff117b82 */ /* 0x000ee20000000800 */
[----:B0-----:R-:W-:-:S02]  /*0090*/  IMAD R0, R0, UR5, R5 ;  /* 0x0000000500007c24 */ /* 0x001fc4000f8e0205 */
[----:B-1----:R-:W-:-:S03]  /*00a0*/  IMAD R16, R16, UR4, R3 ;  /* 0x0000000410107c24 */ /* 0x002fc6000f8e0203 */
[----:B---3--:R-:W-:-:S04]  /*00b0*/  ISETP.GE.AND P0, PT, R0, R17, PT ;  /* 0x000000110000720c */ /* 0x008fc80003f06270 */
[----:B--2---:R-:W-:-:S13]  /*00c0*/  ISETP.GE.OR P0, PT, R16, UR6, P0 ;  /* 0x0000000610007c0c */ /* 0x004fda0008706670 */
[----:B------:R-:W-:Y:S05]  /*00d0*/  @P0 EXIT ;  /* 0x000000000000094d */ /* 0x000fea0003800000 */
[----:B------:R-:W0:Y:S01]  /*00e0*/  LDC R19, c[0x0][0x39c] ;  /* 0x0000e700ff137b82 */ /* 0x000e220000000800 */
[----:B------:R-:W1:Y:S01]  /*00f0*/  LDCU.64 UR4, c[0x0][0x358] ;  /* 0x00006b00ff0477ac */ /* 0x000e620008000a00 */
[----:B------:R-:W-:Y:S01]  /*0100*/  HFMA2 R24, -RZ, RZ, 0, 0 ;  /* 0x00000000ff187431 */ /* 0x000fe200000001ff */
[----:B0-----:R-:W-:-:S13]  /*0110*/  ISETP.GE.AND P0, PT, R19, 0x1, PT ;  /* 0x000000011300780c */ /* 0x001fda0003f06270 */
[----:B-1----:R-:W-:Y:S05]  /*0120*/  @!P0 BRA `(.L_x_0) ;  /* 0x0000000400e08947 */ /* 0x002fea0003800000 */
[C---:B------:R-:W-:Y:S01]  /*0130*/  ISETP.GE.U32.AND P1, PT, R19.reuse, 0x8, PT ;  /* 0x000000081300780c */ /* 0x040fe20003f26070 */
[----:B------:R-:W-:Y:S01]  /*0140*/  IMAD R20, R16, R19, RZ ;  /* 0x0000001310147224 */ /* 0x000fe200078e02ff */
[----:B------:R-:W-:Y:S02]  /*0150*/  LOP3.LUT R27, R19, 0x7, RZ, 0xc0, !PT ;  /* 0x00000007131b7812 */ /* 0x000fe400078ec0ff */
[----:B------:R-:W-:Y:S02]  /*0160*/  MOV R24, RZ ;  /* 0x000000ff00187202 */ /* 0x000fe40000000f00 */
[----:B------:R-:W-:Y:S02]  /*0170*/  ISETP.NE.AND P0, PT, R27, RZ, PT ;  /* 0x000000ff1b00720c */ /* 0x000fe40003f05270 */
[----:B------:R-:W-:-:S05]  /*0180*/  MOV R21, RZ ;  /* 0x000000ff00157202 */ /* 0x000fca0000000f00 */
[----:B------:R-:W-:Y:S06]  /*0190*/  @!P1 BRA `(.L_x_1) ;  /* 0x0000000000c49947 */ /* 0x000fec0003800000 */
[----:B------:R-:W0:Y:S01]  /*01a0*/  LDC.64 R2, c[0x0][0x380] ;  /* 0x0000e000ff027b82 */ /* 0x000e220000000a00 */
[----:B------:R-:W-:Y:S02]  /*01b0*/  LOP3.LUT R21, R19, 0x7ffffff8, RZ, 0xc0, !PT ;  /* 0x7ffffff813157812 */ /* 0x000fe400078ec0ff */
[----:B------:R-:W-:Y:S02]  /*01c0*/  MOV R24, RZ ;  /* 0x000000ff00187202 */ /* 0x000fe40000000f00 */
[----:B------:R-:W-:Y:S02]  /*01d0*/  MOV R18, R0 ;  /* 0x0000000000127202 */ /* 0x000fe40000000f00 */
[----:B------:R-:W-:Y:S01]  /*01e0*/  IADD3 R22, PT, PT, -R21, RZ, RZ ;  /* 0x000000ff15167210 */ /* 0x000fe20007ffe1ff */
[----:B0-----:R-:W-:-:S03]  /*01f0*/  IMAD.WIDE.U32 R2, R20, 0x4, R2 ;  /* 0x0000000414027825 */ /* 0x001fc600078e0002 */
[----:B------:R-:W-:-:S04]  /*0200*/  IADD3 R4, P1, PT, R2, 0x10, RZ ;  /* 0x0000001002047810 */ /* 0x000fc80007f3e0ff */
[----:B------:R-:W-:-:S09]  /*0210*/  IADD3.X R5, PT, PT, RZ, R3, RZ, P1, !PT ;  /* 0x00000003ff057210 */ /* 0x000fd20000ffe4ff */
.L_x_2:
[----:B------:R-:W0:Y:S01]  /*0220*/  LDC.64 R14, c[0x0][0x388] ;  /* 0x0000e200ff0e7b82 */ /* 0x000e220000000a00 */
[----:B------:R-:W-:Y:S02]  /*0230*/  MOV R2, R4 ;  /* 0x0000000400027202 */ /* 0x000fe40000000f00 */
[----:B------:R-:W-:-:S05]  /*0240*/  MOV R3, R5 ;  /* 0x0000000500037202 */ /* 0x000fca0000000f00 */
[----:B------:R-:W2:Y:S04]  /*0250*/  LDG.E R25, desc[UR4][R2.64+-0x10] ;  /* 0xfffff00402197981 */ /* 0x000ea8000c1e1900 */
[----:B------:R-:W3:Y:S04]  /*0260*/  LDG.E R23, desc[UR4][R2.64+-0xc] ;  /* 0xfffff40402177981 */ /* 0x000ee8000c1e1900 */
[----:B------:R-:W4:Y:S04]  /*0270*/  LDG.E R29, desc[UR4][R2.64+-0x8] ;  /* 0xfffff804021d7981 */ /* 0x000f28000c1e1900 */
[----:B------:R-:W5:Y:S01]  /*0280*/  LDG.E R28, desc[UR4][R2.64+-0x4] ;  /* 0xfffffc04021c7981 */ /* 0x000f62000c1e1900 */
[----:B0-----:R-:W-:-:S05]  /*0290*/  IMAD.WIDE R14, R18, 0x4, R14 ;  /* 0x00000004120e7825 */ /* 0x001fca00078e020e */
[----:B------:R0:W2:Y:S01]  /*02a0*/  LDG.E R26, desc[UR4][R14.64] ;  /* 0x000000040e1a7981 */ /* 0x0000a2000c1e1900 */
[----:B------:R-:W-:-:S04]  /*02b0*/  IMAD.WIDE R12, R17, 0x4, R14 ;  /* 0x00000004110c7825 */ /* 0x000fc800078e020e */
[C---:B------:R-:W-:Y:S02]  /*02c0*/  IMAD.WIDE R4, R17.reuse, 0x4, R12 ;  /* 0x0000000411047825 */ /* 0x040fe400078e020c */
[----:B------:R-:W3:Y:S02]  /*02d0*/  LDG.E R12, desc[UR4][R12.64] ;  /* 0x000000040c0c7981 */ /* 0x000ee4000c1e1900 */
[C---:B------:R-:W-:Y:S02]  /*02e0*/  IMAD.WIDE R8, R17.reuse, 0x4, R4 ;  /* 0x0000000411087825 */ /* 0x040fe400078e0204 */
[----:B------:R-:W4:Y:S02]  /*02f0*/  LDG.E R4, desc[UR4][R4.64] ;  /* 0x0000000404047981 */ /* 0x000f24000c1e1900 */
[C---:B------:R-:W-:Y:S02]  /*0300*/  IMAD.WIDE R6, R17.reuse, 0x4, R8 ;  /* 0x0000000411067825 */ /* 0x040fe400078e0208 */
[----:B------:R-:W5:Y:S02]  /*0310*/  LDG.E R8, desc[UR4][R8.64] ;  /* 0x0000000408087981 */ /* 0x000f64000c1e1900 */
[----:B------:R-:W-:-:S02]  /*0320*/  IMAD.WIDE R10, R17, 0x4, R6 ;  /* 0x00000004110a7825 */ /* 0x000fc400078e0206 */
[----:B------:R-:W5:Y:S04]  /*0330*/  LDG.E R5, desc[UR4][R2.64] ;  /* 0x0000000402057981 */ /* 0x000f68000c1e1900 */
[----:B------:R-:W5:Y:S01]  /*0340*/  LDG.E R6, desc[UR4][R6.64] ;  /* 0x0000000406067981 */ /* 0x000f62000c1e1900 */
[----:B0-----:R-:W-:-:S03]  /*0350*/  IMAD.WIDE R14, R17, 0x4, R10 ;  /* 0x00000004110e7825 */ /* 0x001fc600078e020a */
[----:B------:R-:W5:Y:S04]  /*0360*/  LDG.E R10, desc[UR4][R10.64] ;  /* 0x000000040a0a7981 */ /* 0x000f68000c1e1900 */
[----:B------:R-:W5:Y:S04]  /*0370*/  LDG.E R13, desc[UR4][R14.64] ;  /* 0x000000040e0d7981 */ /* 0x000f68000c1e1900 */
[----:B------:R-:W5:Y:S04]  /*0380*/  LDG.E R7, desc[UR4][R2.64+0x4] ;  /* 0x0000040402077981 */ /* 0x000f68000c1e1900 */
[----:B------:R-:W5:Y:S01]  /*0390*/  LDG.E R9, desc[UR4][R2.64+0xc] ;  /* 0x00000c0402097981 */ /* 0x000f62000c1e1900 */
[----:B--2---:R-:W-:Y:S01]  /*03a0*/  FFMA R26, R25, R26, R24 ;  /* 0x0000001a191a7223 */ /* 0x004fe20000000018 */
[----:B------:R-:W-:-:S02]  /*03b0*/  IMAD.WIDE R24, R17, 0x4, R14 ;  /* 0x0000000411187825 */ /* 0x000fc400078e020e */
[----:B------:R-:W2:Y:S04]  /*03c0*/  LDG.E R14, desc[UR4][R2.64+0x8] ;  /* 0x00000804020e7981 */ /* 0x000ea8000c1e1900 */
[----:B------:R-:W2:Y:S01]  /*03d0*/  LDG.E R24, desc[UR4][R24.64] ;  /* 0x0000000418187981 */ /* 0x000ea2000c1e1900 */
[----:B---3--:R-:W-:Y:S01]  /*03e0*/  FFMA R12, R23, R12, R26 ;  /* 0x0000000c170c7223 */ /* 0x008fe2000000001a */
[----:B------:R-:W-:-:S03]  /*03f0*/  IADD3 R22, PT, PT, R22, 0x8, RZ ;  /* 0x0000000816167810 */ /* 0x000fc60007ffe0ff */
[----:B----4-:R-:W-:Y:S01]  /*0400*/  FFMA R29, R29, R4, R12 ;  /* 0x000000041d1d7223 */ /* 0x010fe2000000000c */
[----:B------:R-:W-:-:S03]  /*0410*/  ISETP.NE.AND P1, PT, R22, RZ, PT ;  /* 0x000000ff1600720c */ /* 0x000fc60003f25270 */
[----:B-----5:R-:W-:Y:S01]  /*0420*/  FFMA R8, R28, R8, R29 ;  /* 0x000000081c087223 */ /* 0x020fe2000000001d */
[----:B------:R-:W-:-:S03]  /*0430*/  IADD3 R4, P2, PT, R2, 0x20, RZ ;  /* 0x0000002002047810 */ /* 0x000fc60007f5e0ff */
[----:B------:R-:W-:Y:S01]  /*0440*/  FFMA R6, R5, R6, R8 ;  /* 0x0000000605067223 */ /* 0x000fe20000000008 */
[----:B------:R-:W-:Y:S02]  /*0450*/  IADD3.X R5, PT, PT, RZ, R3, RZ, P2, !PT ;  /* 0x00000003ff057210 */ /* 0x000fe400017fe4ff */
[----:B------:R-:W-:Y:S01]  /*0460*/  LEA R18, R17, R18, 0x3 ;  /* 0x0000001211127211 */ /* 0x000fe200078e18ff */
[----:B------:R-:W-:-:S04]  /*0470*/  FFMA R7, R7, R10, R6 ;  /* 0x0000000a07077223 */ /* 0x000fc80000000006 */
[----:B--2---:R-:W-:-:S04]  /*0480*/  FFMA R14, R14, R13, R7 ;  /* 0x0000000d0e0e7223 */ /* 0x004fc80000000007 */
[----:B------:R-:W-:Y:S01]  /*0490*/  FFMA R24, R9, R24, R14 ;  /* 0x0000001809187223 */ /* 0x000fe2000000000e */
[----:B------:R-:W-:Y:S06]  /*04a0*/  @P1 BRA `(.L_x_2) ;  /* 0xfffffffc005c1947 */ /* 0x000fec000383ffff */
.L_x_1:
[----:B------:R-:W-:Y:S05]  /*04b0*/  @!P0 BRA `(.L_x_0) ;  /* 0x0000000000fc8947 */ /* 0x000fea0003800000 */
[----:B------:R-:W-:Y:S02]  /*04c0*/  ISETP.GE.U32.AND P1, PT, R27, 0x4, PT ;  /* 0x000000041b00780c */ /* 0x000fe40003f26070 */
[----:B------:R-:W-:-:S04]  /*04d0*/  LOP3.LUT R14, R19, 0x3, RZ, 0xc0, !PT ;  /* 0x00000003130e7812 */ /* 0x000fc800078ec0ff */
[----:B------:R-:W-:-:S07]  /*04e0*/  ISETP.NE.AND P0, PT, R14, RZ, PT ;  /* 0x000000ff0e00720c */ /* 0x000fce0003f05270 */
[----:B------:R-:W-:Y:S06]  /*04f0*/  @!P1 BRA `(.L_x_3) ;  /* 0x00000000006c9947 */ /* 0x000fec0003800000 */
[----:B------:R-:W0:Y:S01]  /*0500*/  LDC.64 R4, c[0x0][0x388] ;  /* 0x0000e200ff047b82 */ /* 0x000e220000000a00 */
[----:B------:R-:W1:Y:S01]  /*0510*/  LDCU.64 UR6, c[0x0][0x380] ;  /* 0x00007000ff0677ac */ /* 0x000e620008000a00 */
[----:B------:R-:W-:Y:S01]  /*0520*/  IMAD R7, R21, R17, R0 ;  /* 0x0000001115077224 */ /* 0x000fe200078e0200 */
[CC--:B------:R-:W-:Y:S02]  /*0530*/  IADD3 R3, PT, PT, R20.reuse, R21.reuse, RZ ;  /* 0x0000001514037210 */ /* 0x0c0fe40007ffe0ff */
[----:B------:R-:W-:-:S03]  /*0540*/  IADD3 R8, P1, PT, R20, R21, RZ ;  /* 0x0000001514087210 */ /* 0x000fc60007f3e0ff */
[----:B------:R-:W2:Y:S01]  /*0550*/  LDC.64 R12, c[0x0][0x380] ;  /* 0x0000e000ff0c7b82 */ /* 0x000ea20000000a00 */
[----:B0-----:R-:W-:-:S04]  /*0560*/  IMAD.WIDE R4, R7, 0x4, R4 ;  /* 0x0000000407047825 */ /* 0x001fc800078e0204 */
[----:B------:R-:W-:Y:S02]  /*0570*/  IMAD.WIDE R6, R17, 0x4, R4 ;  /* 0x0000000411067825 */ /* 0x000fe400078e0204 */
[----:B------:R-:W3:Y:S02]  /*0580*/  LDG.E R4, desc[UR4][R4.64] ;  /* 0x0000000404047981 */ /* 0x000ee4000c1e1900 */
[----:B--2---:R-:W-:Y:S01]  /*0590*/  IMAD.WIDE.U32 R12, R3, 0x4, R12 ;  /* 0x00000004030c7825 */ /* 0x004fe200078e000c */
[----:B------:R-:W-:Y:S02]  /*05a0*/  IADD3.X R3, PT, PT, RZ, RZ, RZ, P1, !PT ;  /* 0x000000ffff037210 */ /* 0x000fe40000ffe4ff */
[----:B-1----:R-:W-:-:S03]  /*05b0*/  LEA R2, P1, R8, UR6, 0x2 ;  /* 0x0000000608027c11 */ /* 0x002fc6000f8210ff */
[----:B------:R-:W3:Y:S01]  /*05c0*/  LDG.E R13, desc[UR4][R12.64] ;  /* 0x000000040c0d7981 */ /* 0x000ee2000c1e1900 */
[----:B------:R-:W-:Y:S01]  /*05d0*/  LEA.HI.X R3, R8, UR7, R3, 0x2, P1 ;  /* 0x0000000708037c11 */ /* 0x000fe200088f1403 */
[C---:B------:R-:W-:Y:S02]  /*05e0*/  IMAD.WIDE R8, R17.reuse, 0x4, R6 ;  /* 0x0000000411087825 */ /* 0x040fe400078e0206 */
[----:B------:R-:W2:Y:S04]  /*05f0*/  LDG.E R6, desc[UR4][R6.64] ;  /* 0x0000000406067981 */ /* 0x000ea8000c1e1900 */
[----:B------:R-:W2:Y:S01]  /*0600*/  LDG.E R15, desc[UR4][R2.64+0x4] ;  /* 0x00000404020f7981 */ /* 0x000ea2000c1e1900 */
[----:B------:R-:W-:-:S03]  /*0610*/  IMAD.WIDE R10, R17, 0x4, R8 ;  /* 0x00000004110a7825 */ /* 0x000fc600078e0208 */
[----:B------:R-:W4:Y:S04]  /*0620*/  LDG.E R22, desc[UR4][R8.64] ;  /* 0x0000000408167981 */ /* 0x000f28000c1e1900 */
[----:B------:R-:W4:Y:S04]  /*0630*/  LDG.E R18, desc[UR4][R2.64+0x8] ;  /* 0x0000080402127981 */ /* 0x000f28000c1e1900 */
[----:B------:R-:W5:Y:S04]  /*0640*/  LDG.E R26, desc[UR4][R2.64+0xc] ;  /* 0x00000c04021a7981 */ /* 0x000f68000c1e1900 */
[----:B------:R-:W5:Y:S01]  /*0650*/  LDG.E R10, desc[UR4][R10.64] ;  /* 0x000000040a0a7981 */ /* 0x000f62000c1e1900 */
[----:B------:R-:W-:Y:S01]  /*0660*/  IADD3 R21, PT, PT, R21, 0x4, RZ ;  /* 0x0000000415157810 */ /* 0x000fe20007ffe0ff */
[----:B---3--:R-:W-:-:S04]  /*0670*/  FFMA R24, R13, R4, R24 ;  /* 0x000000040d187223 */ /* 0x008fc80000000018 */
[----:B--2---:R-:W-:-:S04]  /*0680*/  FFMA R15, R15, R6, R24 ;  /* 0x000000060f0f7223 */ /* 0x004fc80000000018 */
[----:B----4-:R-:W-:-:S04]  /*0690*/  FFMA R15, R18, R22, R15 ;  /* 0x00000016120f7223 */ /* 0x010fc8000000000f */
[----:B-----5:R-:W-:-:S07]  /*06a0*/  FFMA R24, R26, R10, R15 ;  /* 0x0000000a1a187223 */ /* 0x020fce000000000f */
.L_x_3:
[----:B------:R-:W-:Y:S05]  /*06b0*/  @!P0 BRA `(.L_x_0) ;  /* 0x00000000007c8947 */ /* 0x000fea0003800000 */
[----:B------:R-:W-:Y:S01]  /*06c0*/  ISETP.NE.AND P1, PT, R14, 0x1, PT ;  /* 0x000000010e00780c */ /* 0x000fe20003f25270 */
[----:B------:R-:W0:Y:S01]  /*06d0*/  LDC.64 R10, c[0x0][0x380] ;  /* 0x0000e000ff0a7b82 */ /* 0x000e220000000a00 */
[----:B------:R-:W-:-:S04]  /*06e0*/  LOP3.LUT R19, R19, 0x1, RZ, 0xc0, !PT ;  /* 0x0000000113137812 */ /* 0x000fc800078ec0ff */
[----:B------:R-:W-:-:S03]  /*06f0*/  ISETP.NE.U32.AND P0, PT, R19, 0x1, PT ;  /* 0x000000011300780c */ /* 0x000fc60003f05070 */
[----:B------:R-:W1:Y:S04]  /*0700*/  LDC.64 R8, c[0x0][0x388] ;  /* 0x0000e200ff087b82 */ /* 0x000e680000000a00 */
[CC--:B------:R-:W-:Y:S02]  /*0710*/  @P1 IADD3 R13, PT, PT, R20.reuse, R21.reuse, RZ ;  /* 0x00000015140d1210 */ /* 0x0c0fe40007ffe0ff */
[----:B------:R-:W-:Y:S02]  /*0720*/  @P1 IADD3 R12, P2, PT, R20, R21, RZ ;  /* 0x00000015140c1210 */ /* 0x000fe40007f5e0ff */
[----:B------:R-:W2:Y:S02]  /*0730*/  @P1 LDC.64 R2, c[0x0][0x380] ;  /* 0x0000e000ff021b82 */ /* 0x000ea40000000a00 */
[----:B------:R-:W-:-:S06]  /*0740*/  @P1 IADD3.X R14, PT, PT, RZ, RZ, RZ, P2, !PT ;  /* 0x000000ffff0e1210 */ /* 0x000fcc00017fe4ff */
[----:B------:R-:W3:Y:S01]  /*0750*/  LDC.64 R4, c[0x0][0x380] ;  /* 0x0000e000ff047b82 */ /* 0x000ee20000000a00 */
[----:B0-----:R-:W-:-:S04]  /*0760*/  @P1 IMAD.WIDE.U32 R10, R13, 0x4, R10 ;  /* 0x000000040d0a1825 */ /* 0x001fc800078e000a */
[C---:B------:R-:W-:Y:S01]  /*0770*/  @P1 IMAD R13, R21.reuse, R17, R0 ;  /* 0x00000011150d1224 */ /* 0x040fe200078e0200 */
[----:B------:R-:W-:Y:S01]  /*0780*/  @P1 IADD3 R21, PT, PT, R21, 0x2, RZ ;  /* 0x0000000215151810 */ /* 0x000fe20007ffe0ff */
[----:B------:R-:W4:Y:S01]  /*0790*/  @P1 LDG.E R11, desc[UR4][R10.64] ;  /* 0x000000040a0b1981 */ /* 0x000f22000c1e1900 */
[----:B------:R-:W0:Y:S01]  /*07a0*/  LDC.64 R6, c[0x0][0x388] ;  /* 0x0000e200ff067b82 */ /* 0x000e220000000a00 */
[----:B-1----:R-:W-:Y:S01]  /*07b0*/  @P1 IMAD.WIDE R8, R13, 0x4, R8 ;  /* 0x000000040d081825 */ /* 0x002fe200078e0208 */
[----:B------:R-:W-:Y:S02]  /*07c0*/  @!P0 IADD3 R15, PT, PT, R20, R21, RZ ;  /* 0x00000015140f8210 */ /* 0x000fe40007ffe0ff */
[----:B--2---:R-:W-:Y:S01]  /*07d0*/  @P1 LEA R2, P2, R12, R2, 0x2 ;  /* 0x000000020c021211 */ /* 0x004fe200078410ff */
[----:B------:R-:W-:-:S03]  /*07e0*/  @!P0 IMAD R21, R21, R17, R0 ;  /* 0x0000001115158224 */ /* 0x000fc600078e0200 */
[----:B------:R-:W-:Y:S01]  /*07f0*/  @P1 LEA.HI.X R3, R12, R3, R14, 0x2, P2 ;  /* 0x000000030c031211 */ /* 0x000fe200010f140e */
[----:B------:R-:W-:Y:S01]  /*0800*/  @P1 IMAD.WIDE R12, R17, 0x4, R8 ;  /* 0x00000004110c1825 */ /* 0x000fe200078e0208 */
[----:B------:R-:W4:Y:S03]  /*0810*/  @P1 LDG.E R14, desc[UR4][R8.64] ;  /* 0x00000004080e1981 */ /* 0x000f26000c1e1900 */
[----:B---3--:R-:W-:Y:S01]  /*0820*/  @!P0 IMAD.WIDE.U32 R4, R15, 0x4, R4 ;  /* 0x000000040f048825 */ /* 0x008fe200078e0004 */
[----:B------:R-:W2:Y:S04]  /*0830*/  @P1 LDG.E R2, desc[UR4][R2.64+0x4] ;  /* 0x0000040402021981 */ /* 0x000ea8000c1e1900 */
[----:B------:R-:W2:Y:S01]  /*0840*/  @P1 LDG.E R12, desc[UR4][R12.64] ;  /* 0x000000040c0c1981 */ /* 0x000ea2000c1e1900 */
[----:B0-----:R-:W-:-:S03]  /*0850*/  @!P0 IMAD.WIDE R6, R21, 0x4, R6 ;  /* 0x0000000415068825 */ /* 0x001fc600078e0206 */
[----:B------:R-:W3:Y:S04]  /*0860*/  @!P0 LDG.E R5, desc[UR4][R4.64] ;  /* 0x0000000404058981 */ /* 0x000ee8000c1e1900 */
[----:B------:R-:W3:Y:S01]  /*0870*/  @!P0 LDG.E R6, desc[UR4][R6.64] ;  /* 0x0000000406068981 */ /* 0x000ee2000c1e1900 */
[----:B----4-:R-:W-:-:S04]  /*0880*/  @P1 FFMA R11, R11, R14, R24 ;  /* 0x0000000e0b0b1223 */ /* 0x010fc80000000018 */
[----:B--2---:R-:W-:-:S04]  /*0890*/  @P1 FFMA R24, R2, R12, R11 ;  /* 0x0000000c02181223 */ /* 0x004fc8000000000b */
[----:B---3--:R-:W-:-:S07]  /*08a0*/  @!P0 FFMA R24, R5, R6, R24 ;  /* 0x0000000605188223 */ /* 0x008fce0000000018 */
.L_x_0:
[----:B------:R-:W0:Y:S01]  /*08b0*/  LDC.64 R2, c[0x0][0x390] ;  /* 0x0000e400ff027b82 */ /* 0x000e220000000a00 */
[----:B------:R-:W-:-:S04]  /*08c0*/  IMAD R17, R16, R17, R0 ;  /* 0x0000001110117224 */ /* 0x000fc800078e0200 */
[----:B0-----:R-:W-:-:S05]  /*08d0*/  IMAD.WIDE R2, R17, 0x4, R2 ;  /* 0x0000000411027825 */ /* 0x001fca00078e0202 */
[----:B------:R-:W-:Y:S01]  /*08e0*/  STG.E desc[UR4][R2.64], R24 ;  /* 0x0000001802007986 */ /* 0x000fe2000c101904 */
[----:B------:R-:W-:Y:S05]  /*08f0*/  EXIT ;  /* 0x000000000000794d */ /* 0x000fea0003800000 */
.L_x_4:
[----:B------:R-:W-:-:S00]  /*0900*/  BRA `(.L_x_4) ;  /* 0xfffffffc00fc7947 */ /* 0x000fc0000383ffff */
[----:B------:R-:W-:-:S00]  /*0910*/  NOP ;  /* 0x0000000000007918 */ /* 0x000fc00000000000 */
        /* <DEDUP_REMOVED lines=14> */
.L_x_5:


//--------------------- .nv.shared.reserved.0     --------------------------
	.section	.nv.shared.reserved.0,"aw",@nobits
	.weak		__nv_reservedSMEM_offset_0_alias
	.size		__nv_reservedSMEM_offset_0_alias, 0, 64
	.other		__nv_reservedSMEM_offset_0_alias,@"STO_CUDA_RESERVED_SHARED STV_DEFAULT"
__nv_reservedSMEM_offset_0_alias:
	.zero		0
	.zero		64


//--------------------- .nv.constant0._Z13matMultKernelPfS_S_iii --------------------------
	.section	.nv.constant0._Z13matMultKernelPfS_S_iii,"a",@progbits
	.sectionflags	@""
	.align	4
.nv.constant0._Z13matMultKernelPfS_S_iii:
	.zero		932


//--------------------- SYMBOLS --------------------------

	.type		.nv.reservedSmem.offset0,@object
	.size		.nv.reservedSmem.offset0,0x4
